//
// Generated by NVIDIA NVVM Compiler
//
// Compiler Build ID: CL-36424714
// Cuda compilation tools, release 13.0, V13.0.88
// Based on NVVM 20.0.0
//

.version 9.0
.target sm_100
.address_size 64

	// .globl	_Z10randomWalkPiyif
.global .align 4 .b8 precalc_xorwow_matrix[102400];
.global .align 4 .b8 precalc_xorwow_offset_matrix[102400];
.global .align 4 .b8 mrg32k3aM1[2304];
.global .align 4 .b8 mrg32k3aM2[2304];
.global .align 4 .b8 mrg32k3aM1SubSeq[2016];
.global .align 4 .b8 mrg32k3aM2SubSeq[2016];
.global .align 4 .b8 mrg32k3aM1Seq[2304];
.global .align 4 .b8 mrg32k3aM2Seq[2304];
.const .align 8 .b8 __cr_lgamma_table[72];

.visible .entry _Z10randomWalkPiyif(
	.param .u64 .ptr .align 1 _Z10randomWalkPiyif_param_0,
	.param .u64 _Z10randomWalkPiyif_param_1,
	.param .u32 _Z10randomWalkPiyif_param_2,
	.param .f32 _Z10randomWalkPiyif_param_3
)
{
	.reg .pred 	%p<12>;
	.reg .b32 	%r<138>;
	.reg .b32 	%f<7>;
	.reg .b64 	%rd<8>;

	ld.param.u64 	%rd2, [_Z10randomWalkPiyif_param_0];
	ld.param.u64 	%rd3, [_Z10randomWalkPiyif_param_1];
	ld.param.u32 	%r51, [_Z10randomWalkPiyif_param_2];
	ld.param.f32 	%f1, [_Z10randomWalkPiyif_param_3];
	mov.u32 	%r52, %tid.x;
	mov.u32 	%r53, %ctaid.x;
	mov.u32 	%r54, %ntid.x;
	mad.lo.s32 	%r1, %r53, %r54, %r52;
	setp.gt.s32 	%p1, %r1, 9;
	@%p1 bra 	$L__BB0_9;
	cvt.s64.s32 	%rd1, %r1;
	add.s64 	%rd4, %rd3, %rd1;
	cvt.u32.u64 	%r56, %rd4;
	xor.b32  	%r57, %r56, -1429050551;
	mul.lo.s32 	%r2, %r57, 1099087573;
	{ .reg .b32 tmp; mov.b64 {tmp, %r58}, %rd4; }
	xor.b32  	%r3, %r58, -136515619;
	setp.lt.s32 	%p2, %r51, 1;
	mov.b32 	%r137, 0;
	@%p2 bra 	$L__BB0_8;
	mul.lo.s32 	%r61, %r3, -1703105765;
	add.s32 	%r128, %r2, 5783321;
	xor.b32  	%r133, %r61, 88675123;
	add.s32 	%r134, %r61, 521288629;
	xor.b32  	%r135, %r2, 362436069;
	add.s32 	%r136, %r2, 123456789;
	and.b32  	%r9, %r51, 3;
	setp.lt.u32 	%p3, %r51, 4;
	add.s32 	%r62, %r2, %r61;
	add.s32 	%r123, %r62, 6615241;
	mov.b32 	%r137, 0;
	@%p3 bra 	$L__BB0_5;
	mul.lo.s32 	%r64, %r3, 1703105765;
	sub.s32 	%r65, %r2, %r64;
	add.s32 	%r114, %r65, 8064989;
	and.b32  	%r66, %r51, 2147483644;
	neg.s32 	%r113, %r66;
	mov.b32 	%r137, 0;
	mov.u32 	%r116, %r135;
	mov.u32 	%r117, %r134;
	mov.u32 	%r118, %r133;
	mov.u32 	%r120, %r136;
$L__BB0_4:
	mov.u32 	%r136, %r128;
	mov.u32 	%r123, %r114;
	shr.u32 	%r67, %r120, 2;
	xor.b32  	%r68, %r67, %r120;
	shl.b32 	%r69, %r136, 4;
	shl.b32 	%r70, %r68, 1;
	xor.b32  	%r71, %r69, %r70;
	xor.b32  	%r72, %r71, %r136;
	xor.b32  	%r135, %r72, %r68;
	add.s32 	%r73, %r123, %r135;
	add.s32 	%r74, %r73, -1087311;
	cvt.rn.f32.u32 	%f2, %r74;
	setp.gt.f32 	%p4, %f1, %f2;
	selp.b32 	%r75, -1, 1, %p4;
	add.s32 	%r76, %r75, %r137;
	shr.u32 	%r77, %r116, 2;
	xor.b32  	%r78, %r77, %r116;
	shl.b32 	%r79, %r135, 4;
	shl.b32 	%r80, %r78, 1;
	xor.b32  	%r81, %r79, %r80;
	xor.b32  	%r82, %r81, %r135;
	xor.b32  	%r134, %r82, %r78;
	add.s32 	%r83, %r123, %r134;
	add.s32 	%r84, %r83, -724874;
	cvt.rn.f32.u32 	%f3, %r84;
	setp.gt.f32 	%p5, %f1, %f3;
	selp.b32 	%r85, -1, 1, %p5;
	add.s32 	%r86, %r85, %r76;
	shr.u32 	%r87, %r117, 2;
	xor.b32  	%r88, %r87, %r117;
	shl.b32 	%r89, %r134, 4;
	shl.b32 	%r90, %r88, 1;
	xor.b32  	%r91, %r89, %r90;
	xor.b32  	%r92, %r91, %r134;
	xor.b32  	%r133, %r92, %r88;
	add.s32 	%r93, %r123, %r133;
	add.s32 	%r94, %r93, -362437;
	cvt.rn.f32.u32 	%f4, %r94;
	setp.gt.f32 	%p6, %f1, %f4;
	selp.b32 	%r95, -1, 1, %p6;
	add.s32 	%r96, %r95, %r86;
	shr.u32 	%r97, %r118, 2;
	xor.b32  	%r98, %r97, %r118;
	shl.b32 	%r99, %r133, 4;
	shl.b32 	%r100, %r98, 1;
	xor.b32  	%r101, %r99, %r100;
	xor.b32  	%r102, %r101, %r133;
	xor.b32  	%r128, %r102, %r98;
	add.s32 	%r103, %r123, %r128;
	cvt.rn.f32.u32 	%f5, %r103;
	setp.gt.f32 	%p7, %f1, %f5;
	selp.b32 	%r104, -1, 1, %p7;
	add.s32 	%r137, %r104, %r96;
	add.s32 	%r114, %r123, 1449748;
	add.s32 	%r113, %r113, 4;
	setp.ne.s32 	%p8, %r113, 0;
	mov.u32 	%r116, %r135;
	mov.u32 	%r117, %r134;
	mov.u32 	%r118, %r133;
	mov.u32 	%r120, %r136;
	@%p8 bra 	$L__BB0_4;
$L__BB0_5:
	setp.eq.s32 	%p9, %r9, 0;
	@%p9 bra 	$L__BB0_8;
	add.s32 	%r130, %r123, 362437;
	neg.s32 	%r129, %r9;
$L__BB0_7:
	.pragma "nounroll";
	mov.u32 	%r42, %r135;
	mov.u32 	%r135, %r134;
	mov.u32 	%r134, %r133;
	mov.u32 	%r133, %r128;
	shr.u32 	%r105, %r136, 2;
	xor.b32  	%r106, %r105, %r136;
	shl.b32 	%r107, %r133, 4;
	shl.b32 	%r108, %r106, 1;
	xor.b32  	%r109, %r107, %r108;
	xor.b32  	%r110, %r109, %r133;
	xor.b32  	%r128, %r110, %r106;
	add.s32 	%r111, %r130, %r128;
	cvt.rn.f32.u32 	%f6, %r111;
	setp.gt.f32 	%p10, %f1, %f6;
	selp.b32 	%r112, -1, 1, %p10;
	add.s32 	%r137, %r112, %r137;
	add.s32 	%r130, %r130, 362437;
	add.s32 	%r129, %r129, 1;
	setp.ne.s32 	%p11, %r129, 0;
	mov.u32 	%r136, %r42;
	@%p11 bra 	$L__BB0_7;
$L__BB0_8:
	cvta.to.global.u64 	%rd5, %rd2;
	shl.b64 	%rd6, %rd1, 2;
	add.s64 	%rd7, %rd5, %rd6;
	st.global.u32 	[%rd7], %r137;
$L__BB0_9:
	ret;

}


// ===== COMPILED SASS (sm_100) =====

	.target	sm_100

	.elftype	@"ET_EXEC"


//--------------------- .note.nv.tkinfo           --------------------------
	.section	.note.nv.tkinfo,"",@"SHT_NOTE"
	.sectionflags	@"SHF_NOTE_NV_TKINFO"
	.tkinfo
        /*0018*/ 	.word	0x00000002
        /*0030*/ 	.string	""
        /*0030*/ 	.string	"ptxas"
        /*0030*/ 	.string	"Cuda compilation tools, release 13.0, V13.0.88"
        /*0030*/ 	.string	"Build cuda_13.0.r13.0/compiler.36424714_0"
        /*0030*/ 	.string	"-arch sm_100 -m 64 "



//--------------------- .note.nv.cuinfo           --------------------------
	.section	.note.nv.cuinfo,"",@"SHT_NOTE"
	.sectionflags	@"SHF_NOTE_NV_CUINFO"
        /*0018*/ 	.short	0x0002
        /*001a*/ 	.short	0x0064
        /*001c*/ 	.short	0x0082
	.zero		2


//--------------------- .nv.info                  --------------------------
	.section	.nv.info,"",@"SHT_CUDA_INFO"
	.align	4


	//----- nvinfo : EIATTR_REGCOUNT
	.align		4
        /*0000*/ 	.byte	0x04, 0x2f
        /*0002*/ 	.short	(.L_10 - .L_9)
	.align		4
.L_9:
        /*0004*/ 	.word	index@(_Z10randomWalkPiyif)
        /*0008*/ 	.word	0x00000012


	//----- nvinfo : EIATTR_FRAME_SIZE
	.align		4
.L_10:
        /*000c*/ 	.byte	0x04, 0x11
        /*000e*/ 	.short	(.L_12 - .L_11)
	.align		4
.L_11:
        /*0010*/ 	.word	index@(_Z10randomWalkPiyif)
        /*0014*/ 	.word	0x00000000


	//----- nvinfo : EIATTR_MIN_STACK_SIZE
	.align		4
.L_12:
        /*0018*/ 	.byte	0x04, 0x12
        /*001a*/ 	.short	(.L_14 - .L_13)
	.align		4
.L_13:
        /*001c*/ 	.word	index@(_Z10randomWalkPiyif)
        /*0020*/ 	.word	0x00000000
.L_14:


//--------------------- .nv.compat                --------------------------
	.section	.nv.compat,"",@"SHT_CUDA_COMPAT_INFO"
	.align	4
        /*0000*/ 	.byte	0x02, 0x09, 0x00, 0x00, 0x02, 0x02, 0x01, 0x00, 0x02, 0x05, 0x05, 0x00, 0x03, 0x07, 0x01, 0x01
        /*0010*/ 	.byte	0x02, 0x03, 0x00, 0x00, 0x02, 0x06, 0x01, 0x00, 0x04, 0x0b, 0x08, 0x00, 0x09, 0x00, 0x00, 0x00
        /*0020*/ 	.byte	0x00, 0x00, 0x00, 0x00


//--------------------- .nv.info._Z10randomWalkPiyif --------------------------
	.section	.nv.info._Z10randomWalkPiyif,"",@"SHT_CUDA_INFO"
	.sectionflags	@""
	.align	4


	//----- nvinfo : EIATTR_CUDA_API_VERSION
	.align		4
        /*0000*/ 	.byte	0x04, 0x37
        /*0002*/ 	.short	(.L_16 - .L_15)
.L_15:
        /*0004*/ 	.word	0x00000082


	//----- nvinfo : EIATTR_KPARAM_INFO
	.align		4
.L_16:
        /*0008*/ 	.byte	0x04, 0x17
        /*000a*/ 	.short	(.L_18 - .L_17)
.L_17:
        /*000c*/ 	.word	0x00000000
        /*0010*/ 	.short	0x0003
        /*0012*/ 	.short	0x0014
        /*0014*/ 	.byte	0x00, 0xf0, 0x11, 0x00


	//----- nvinfo : EIATTR_KPARAM_INFO
	.align		4
.L_18:
        /*0018*/ 	.byte	0x04, 0x17
        /*001a*/ 	.short	(.L_20 - .L_19)
.L_19:
        /*001c*/ 	.word	0x00000000
        /*0020*/ 	.short	0x0002
        /*0022*/ 	.short	0x0010
        /*0024*/ 	.byte	0x00, 0xf0, 0x11, 0x00


	//----- nvinfo : EIATTR_KPARAM_INFO
	.align		4
.L_20:
        /*0028*/ 	.byte	0x04, 0x17
        /*002a*/ 	.short	(.L_22 - .L_21)
.L_21:
        /*002c*/ 	.word	0x00000000
        /*0030*/ 	.short	0x0001
        /*0032*/ 	.short	0x0008
        /*0034*/ 	.byte	0x00, 0xf0, 0x21, 0x00


	//----- nvinfo : EIATTR_KPARAM_INFO
	.align		4
.L_22:
        /*0038*/ 	.byte	0x04, 0x17
        /*003a*/ 	.short	(.L_24 - .L_23)
.L_23:
        /*003c*/ 	.word	0x00000000
        /*0040*/ 	.short	0x0000
        /*0042*/ 	.short	0x0000
        /*0044*/ 	.byte	0x00, 0xf5, 0x21, 0x00


	//----- nvinfo : EIATTR_SPARSE_MMA_MASK
	.align		4
.L_24:
        /*0048*/ 	.byte	0x03, 0x50
        /*004a*/ 	.short	0x0000


	//----- nvinfo : EIATTR_MAXREG_COUNT
	.align		4
        /*004c*/ 	.byte	0x03, 0x1b
        /*004e*/ 	.short	0x00ff


	//----- nvinfo : EIATTR_MERCURY_ISA_VERSION
	.align		4
        /*0050*/ 	.byte	0x03, 0x5f
        /*0052*/ 	.short	0x0101


	//----- nvinfo : EIATTR_VRC_CTA_INIT_COUNT
	.align		4
        /*0054*/ 	.byte	0x02, 0x4a
	.zero		1
	.zero		1


	//----- nvinfo : EIATTR_EXIT_INSTR_OFFSETS
	.align		4
        /*0058*/ 	.byte	0x04, 0x1c
        /*005a*/ 	.short	(.L_26 - .L_25)


	//   ....[0]....
.L_25:
        /*005c*/ 	.word	0x00000060


	//   ....[1]....
        /*0060*/ 	.word	0x00000770


	//----- nvinfo : EIATTR_CBANK_PARAM_SIZE
	.align		4
.L_26:
        /*0064*/ 	.byte	0x03, 0x19
        /*0066*/ 	.short	0x0018


	//----- nvinfo : EIATTR_PARAM_CBANK
	.align		4
        /*0068*/ 	.byte	0x04, 0x0a
        /*006a*/ 	.short	(.L_28 - .L_27)
	.align		4
.L_27:
        /*006c*/ 	.word	index@(.nv.constant0._Z10randomWalkPiyif)
        /*0070*/ 	.short	0x0380
        /*0072*/ 	.short	0x0018


	//----- nvinfo : EIATTR_SW_WAR
	.align		4
.L_28:
        /*0074*/ 	.byte	0x04, 0x36
        /*0076*/ 	.short	(.L_30 - .L_29)
.L_29:
        /*0078*/ 	.word	0x00000008
.L_30:


//--------------------- .nv.callgraph             --------------------------
	.section	.nv.callgraph,"",@"SHT_CUDA_CALLGRAPH"
	.align	4
	.sectionentsize	8
	.align		4
        /*0000*/ 	.word	0x00000000
	.align		4
        /*0004*/ 	.word	0xffffffff
	.align		4
        /*0008*/ 	.word	0x00000000
	.align		4
        /*000c*/ 	.word	0xfffffffe
	.align		4
        /*0010*/ 	.word	0x00000000
	.align		4
        /*0014*/ 	.word	0xfffffffd
	.align		4
        /*0018*/ 	.word	0x00000000
	.align		4
        /*001c*/ 	.word	0xfffffffc


//--------------------- .nv.constant4             --------------------------
	.section	.nv.constant4,"a",@progbits
	.align	8
	.align		8
.nv.constant4:
        /*0000*/ 	.dword	precalc_xorwow_matrix
	.align		8
        /*0008*/ 	.dword	precalc_xorwow_offset_matrix
	.align		8
        /*0010*/ 	.dword	mrg32k3aM1
	.align		8
        /*0018*/ 	.dword	mrg32k3aM2
	.align		8
        /*0020*/ 	.dword	mrg32k3aM1SubSeq
	.align		8
        /*0028*/ 	.dword	mrg32k3aM2SubSeq
	.align		8
        /*0030*/ 	.dword	mrg32k3aM1Seq
	.align		8
        /*0038*/ 	.dword	mrg32k3aM2Seq


//--------------------- .nv.constant3             --------------------------
	.section	.nv.constant3,"a",@progbits
	.align	8
.nv.constant3:
	.type		__cr_lgamma_table,@object
	.size		__cr_lgamma_table,(.L_8 - __cr_lgamma_table)
__cr_lgamma_table:
        /*0000*/ 	.byte	0x00, 0x00, 0x00, 0x00, 0x00, 0x00, 0x00, 0x00, 0x00, 0x00, 0x00, 0x00, 0x00, 0x00, 0x00, 0x00
        /*0010*/ 	.byte	0xef, 0x39, 0xfa, 0xfe, 0x42, 0x2e, 0xe6, 0x3f, 0x02, 0x20, 0x2a, 0xfa, 0x0b, 0xab, 0xfc, 0x3f
        /*0020*/ 	.byte	0xf9, 0x2c, 0x92, 0x7c, 0xa7, 0x6c, 0x09, 0x40, 0xc9, 0x79, 0x44, 0x3c, 0x64, 0x26, 0x13, 0x40
        /*0030*/ 	.byte	0xca, 0x01, 0xcf, 0x3a, 0x27, 0x51, 0x1a, 0x40, 0x30, 0xcc, 0x2d, 0xf3, 0xe1, 0x0c, 0x21, 0x40
        /*0040*/ 	.byte	0x0d, 0xb7, 0xfc, 0x82, 0x8e, 0x35, 0x25, 0x40
.L_8:


//--------------------- .text._Z10randomWalkPiyif --------------------------
	.section	.text._Z10randomWalkPiyif,"ax",@progbits
	.align	128
        .global         _Z10randomWalkPiyif
        .type           _Z10randomWalkPiyif,@function
        .size           _Z10randomWalkPiyif,(.L_x_5 - _Z10randomWalkPiyif)
        .other          _Z10randomWalkPiyif,@"STO_CUDA_ENTRY STV_DEFAULT"
_Z10randomWalkPiyif:
.text._Z10randomWalkPiyif:
[----:B------:R-:W-:Y:S01]  /*0000*/  LDC R1, c[0x0][0x37c] ;  /* 0x0000df00ff017b82 */ /* 0x000fe20000000800 */
[----:B------:R-:W0:Y:S07]  /*0010*/  S2R R0, SR_TID.X ;  /* 0x0000000000007919 */ /* 0x000e2e0000002100 */
[----:B------:R-:W0:Y:S08]  /*0020*/  S2UR UR4, SR_CTAID.X ;  /* 0x00000000000479c3 */ /* 0x000e300000002500 */
[----:B------:R-:W0:Y:S02]  /*0030*/  LDC R3, c[0x0][0x360] ;  /* 0x0000d800ff037b82 */ /* 0x000e240000000800 */
[----:B0-----:R-:W-:-:S05]  /*0040*/  IMAD R0, R3, UR4, R0 ;  /* 0x0000000403007c24 */ /* 0x001fca000f8e0200 */
[----:B------:R-:W-:-:S13]  /*0050*/  ISETP.GT.AND P0, PT, R0, 0x9, PT ;  /* 0x000000090000780c */ /* 0x000fda0003f04270 */
[----:B------:R-:W-:Y:S05]  /*0060*/  @P0 EXIT ;  /* 0x000000000000094d */ /* 0x000fea0003800000 */
[----:B------:R-:W0:Y:S01]  /*0070*/  LDCU UR5, c[0x0][0x390] ;  /* 0x00007200ff0577ac */ /* 0x000e220008000800 */
[----:B------:R-:W-:Y:S01]  /*0080*/  SHF.R.S32.HI R3, RZ, 0x1f, R0 ;  /* 0x0000001fff037819 */ /* 0x000fe20000011400 */
[----:B------:R-:W-:Y:S01]  /*0090*/  IMAD.MOV.U32 R2, RZ, RZ, RZ ;  /* 0x000000ffff027224 */ /* 0x000fe200078e00ff */
[----:B------:R-:W1:Y:S01]  /*00a0*/  LDCU.64 UR8, c[0x0][0x388] ;  /* 0x00007100ff0877ac */ /* 0x000e620008000a00 */
[----:B------:R-:W2:Y:S01]  /*00b0*/  LDCU.64 UR6, c[0x0][0x358] ;  /* 0x00006b00ff0677ac */ /* 0x000ea20008000a00 */
[----:B0-----:R-:W-:Y:S01]  /*00c0*/  UISETP.GE.AND UP0, UPT, UR5, 0x1, UPT ;  /* 0x000000010500788c */ /* 0x001fe2000bf06270 */
[----:B-1----:R-:W-:-:S04]  /*00d0*/  IADD3 R5, P0, PT, R0, UR8, RZ ;  /* 0x0000000800057c10 */ /* 0x002fc8000ff1e0ff */
[----:B------:R-:W-:-:S04]  /*00e0*/  IADD3.X R4, PT, PT, R3, UR9, RZ, P0, !PT ;  /* 0x0000000903047c10 */ /* 0x000fc800087fe4ff */
[----:B--2---:R-:W-:Y:S05]  /*00f0*/  BRA.U !UP0, `(.L_x_0) ;  /* 0x00000005088c7547 */ /* 0x004fea000b800000 */
[----:B------:R-:W-:Y:S01]  /*0100*/  LOP3.LUT R4, R4, 0xf7dcefdd, RZ, 0x3c, !PT ;  /* 0xf7dcefdd04047812 */ /* 0x000fe200078e3cff */
[----:B------:R-:W-:Y:S01]  /*0110*/  UISETP.GE.U32.AND UP0, UPT, UR5, 0x4, UPT ;  /* 0x000000040500788c */ /* 0x000fe2000bf06070 */
[----:B------:R-:W-:Y:S01]  /*0120*/  LOP3.LUT R2, R5, 0xaad26b49, RZ, 0x3c, !PT ;  /* 0xaad26b4905027812 */ /* 0x000fe200078e3cff */
[----:B------:R-:W-:Y:S02]  /*0130*/  ULOP3.LUT UR4, UR5, 0x3, URZ, 0xc0, !UPT ;  /* 0x0000000305047892 */ /* 0x000fe4000f8ec0ff */
[----:B------:R-:W-:Y:S02]  /*0140*/  IMAD R4, R4, -0x658354e5, RZ ;  /* 0x9a7cab1b04047824 */ /* 0x000fe400078e02ff */
[----:B------:R-:W-:Y:S02]  /*0150*/  IMAD R5, R2, 0x4182bed5, RZ ;  /* 0x4182bed502057824 */ /* 0x000fe400078e02ff */
[C---:B------:R-:W-:Y:S01]  /*0160*/  VIADD R10, R4.reuse, 0x1f123bb5 ;  /* 0x1f123bb5040a7836 */ /* 0x040fe20000000000 */
[----:B------:R-:W-:Y:S01]  /*0170*/  LOP3.LUT R7, R4, 0x5491333, RZ, 0x3c, !PT ;  /* 0x0549133304077812 */ /* 0x000fe200078e3cff */
[C---:B------:R-:W-:Y:S01]  /*0180*/  IMAD.IADD R6, R5.reuse, 0x1, R4 ;  /* 0x0000000105067824 */ /* 0x040fe200078e0204 */
[C---:B------:R-:W-:Y:S01]  /*0190*/  LOP3.LUT R8, R5.reuse, 0x159a55e5, RZ, 0x3c, !PT ;  /* 0x159a55e505087812 */ /* 0x040fe200078e3cff */
[----:B------:R-:W-:-:S02]  /*01a0*/  VIADD R4, R5, 0x583f19 ;  /* 0x00583f1905047836 */ /* 0x000fc40000000000 */
[----:B------:R-:W-:Y:S02]  /*01b0*/  VIADD R9, R5, 0x75bcd15 ;  /* 0x075bcd1505097836 */ /* 0x000fe40000000000 */
[----:B------:R-:W-:Y:S02]  /*01c0*/  IMAD.MOV.U32 R2, RZ, RZ, RZ ;  /* 0x000000ffff027224 */ /* 0x000fe400078e00ff */
[----:B------:R-:W-:Y:S01]  /*01d0*/  VIADD R5, R6, 0x64f0c9 ;  /* 0x0064f0c906057836 */ /* 0x000fe20000000000 */
[----:B------:R-:W-:Y:S06]  /*01e0*/  BRA.U !UP0, `(.L_x_1) ;  /* 0x0000000108e87547 */ /* 0x000fec000b800000 */
[----:B------:R-:W-:Y:S01]  /*01f0*/  ULOP3.LUT UR5, UR5, 0x7ffffffc, URZ, 0xc0, !UPT ;  /* 0x7ffffffc05057892 */ /* 0x000fe2000f8ec0ff */
[----:B------:R-:W-:Y:S01]  /*0200*/  VIADD R5, R6, 0x7b0fdd ;  /* 0x007b0fdd06057836 */ /* 0x000fe20000000000 */
[----:B------:R-:W0:Y:S01]  /*0210*/  LDCU UR8, c[0x0][0x394] ;  /* 0x00007280ff0877ac */ /* 0x000e220008000800 */
[----:B------:R-:W-:Y:S02]  /*0220*/  IMAD.MOV.U32 R6, RZ, RZ, R7 ;  /* 0x000000ffff067224 */ /* 0x000fe400078e0007 */
[----:B------:R-:W-:Y:S01]  /*0230*/  IMAD.MOV.U32 R2, RZ, RZ, RZ ;  /* 0x000000ffff027224 */ /* 0x000fe200078e00ff */
[----:B------:R-:W-:-:S12]  /*0240*/  UIADD3 UR5, UPT, UPT, -UR5, URZ, URZ ;  /* 0x000000ff05057290 */ /* 0x000fd8000fffe1ff */
.L_x_2:
[----:B------:R-:W-:Y:S01]  /*0250*/  SHF.R.U32.HI R12, RZ, 0x2, R9 ;  /* 0x00000002ff0c7819 */ /* 0x000fe20000011609 */
[----:B------:R-:W-:Y:S01]  /*0260*/  IMAD.SHL.U32 R7, R4, 0x10, RZ ;  /* 0x0000001004077824 */ /* 0x000fe200078e00ff */
[----:B------:R-:W-:Y:S01]  /*0270*/  SHF.R.U32.HI R11, RZ, 0x2, R8 ;  /* 0x00000002ff0b7819 */ /* 0x000fe20000011608 */
[----:B------:R-:W-:Y:S01]  /*0280*/  UIADD3 UR5, UPT, UPT, UR5, 0x4, URZ ;  /* 0x0000000405057890 */ /* 0x000fe2000fffe0ff */
[----:B------:R-:W-:Y:S02]  /*0290*/  LOP3.LUT R12, R12, R9, RZ, 0x3c, !PT ;  /* 0x000000090c0c7212 */ /* 0x000fe400078e3cff */
[----:B------:R-:W-:Y:S01]  /*02a0*/  LOP3.LUT R11, R11, R8, RZ, 0x3c, !PT ;  /* 0x000000080b0b7212 */ /* 0x000fe200078e3cff */
[----:B------:R-:W-:Y:S01]  /*02b0*/  UISETP.NE.AND UP0, UPT, UR5, URZ, UPT ;  /* 0x000000ff0500728c */ /* 0x000fe2000bf05270 */
[----:B------:R-:W-:Y:S02]  /*02c0*/  SHF.L.U32 R9, R12, 0x1, RZ ;  /* 0x000000010c097819 */ /* 0x000fe400000006ff */
[----:B------:R-:W-:-:S02]  /*02d0*/  SHF.R.U32.HI R13, RZ, 0x2, R10 ;  /* 0x00000002ff0d7819 */ /* 0x000fc4000001160a */
[----:B------:R-:W-:Y:S01]  /*02e0*/  LOP3.LUT R7, R4, R7, R9, 0x96, !PT ;  /* 0x0000000704077212 */ /* 0x000fe200078e9609 */
[----:B------:R-:W-:Y:S01]  /*02f0*/  IMAD.SHL.U32 R9, R11, 0x2, RZ ;  /* 0x000000020b097824 */ /* 0x000fe200078e00ff */
[----:B------:R-:W-:Y:S02]  /*0300*/  LOP3.LUT R13, R13, R10, RZ, 0x3c, !PT ;  /* 0x0000000a0d0d7212 */ /* 0x000fe400078e3cff */
[----:B------:R-:W-:Y:S02]  /*0310*/  LOP3.LUT R8, R7, R12, RZ, 0x3c, !PT ;  /* 0x0000000c07087212 */ /* 0x000fe400078e3cff */
[----:B------:R-:W-:-:S03]  /*0320*/  SHF.R.U32.HI R15, RZ, 0x2, R6 ;  /* 0x00000002ff0f7819 */ /* 0x000fc60000011606 */
[----:B------:R-:W-:Y:S01]  /*0330*/  IMAD.SHL.U32 R7, R8, 0x10, RZ ;  /* 0x0000001008077824 */ /* 0x000fe200078e00ff */
[----:B------:R-:W-:-:S04]  /*0340*/  LOP3.LUT R15, R15, R6, RZ, 0x3c, !PT ;  /* 0x000000060f0f7212 */ /* 0x000fc800078e3cff */
[----:B------:R-:W-:Y:S02]  /*0350*/  LOP3.LUT R12, R8, R7, R9, 0x96, !PT ;  /* 0x00000007080c7212 */ /* 0x000fe400078e9609 */
[----:B------:R-:W-:Y:S02]  /*0360*/  IADD3 R7, PT, PT, R5, -0x10974f, R8 ;  /* 0xffef68b105077810 */ /* 0x000fe40007ffe008 */
[----:B------:R-:W-:Y:S01]  /*0370*/  LOP3.LUT R10, R12, R11, RZ, 0x3c, !PT ;  /* 0x0000000b0c0a7212 */ /* 0x000fe200078e3cff */
[----:B------:R-:W-:Y:S01]  /*0380*/  IMAD.SHL.U32 R11, R13, 0x2, RZ ;  /* 0x000000020d0b7824 */ /* 0x000fe200078e00ff */
[----:B------:R-:W-:-:S03]  /*0390*/  I2FP.F32.U32 R7, R7 ;  /* 0x0000000700077245 */ /* 0x000fc60000201000 */
[----:B------:R-:W-:Y:S01]  /*03a0*/  IMAD.SHL.U32 R9, R10, 0x10, RZ ;  /* 0x000000100a097824 */ /* 0x000fe200078e00ff */
[----:B0-----:R-:W-:-:S04]  /*03b0*/  FSETP.GEU.AND P1, PT, R7, UR8, PT ;  /* 0x0000000807007c0b */ /* 0x001fc8000bf2e000 */
[----:B------:R-:W-:Y:S02]  /*03c0*/  LOP3.LUT R12, R10, R9, R11, 0x96, !PT ;  /* 0x000000090a0c7212 */ /* 0x000fe400078e960b */
[----:B------:R-:W-:Y:S02]  /*03d0*/  IADD3 R9, PT, PT, R5, -0xb0f8a, R10 ;  /* 0xfff4f07605097810 */ /* 0x000fe40007ffe00a */
[----:B------:R-:W-:Y:S01]  /*03e0*/  LOP3.LUT R6, R12, R13, RZ, 0x3c, !PT ;  /* 0x0000000d0c067212 */ /* 0x000fe200078e3cff */
[----:B------:R-:W-:Y:S01]  /*03f0*/  IMAD.SHL.U32 R12, R15, 0x2, RZ ;  /* 0x000000020f0c7824 */ /* 0x000fe200078e00ff */
[----:B------:R-:W-:Y:S02]  /*0400*/  I2FP.F32.U32 R9, R9 ;  /* 0x0000000900097245 */ /* 0x000fe40000201000 */
[----:B------:R-:W-:Y:S01]  /*0410*/  IADD3 R7, PT, PT, R5, -0x587c5, R6 ;  /* 0xfffa783b05077810 */ /* 0x000fe20007ffe006 */
[----:B------:R-:W-:Y:S01]  /*0420*/  IMAD.SHL.U32 R11, R6, 0x10, RZ ;  /* 0x00000010060b7824 */ /* 0x000fe200078e00ff */
[----:B------:R-:W-:Y:S01]  /*0430*/  FSETP.GEU.AND P0, PT, R9, UR8, PT ;  /* 0x0000000809007c0b */ /* 0x000fe2000bf0e000 */
[----:B------:R-:W-:Y:S01]  /*0440*/  IMAD.MOV.U32 R9, RZ, RZ, R4 ;  /* 0x000000ffff097224 */ /* 0x000fe200078e0004 */
[----:B------:R-:W-:-:S02]  /*0450*/  I2FP.F32.U32 R7, R7 ;  /* 0x0000000700077245 */ /* 0x000fc40000201000 */
[----:B------:R-:W-:Y:S01]  /*0460*/  LOP3.LUT R12, R6, R11, R12, 0x96, !PT ;  /* 0x0000000b060c7212 */ /* 0x000fe200078e960c */
[C---:B------:R-:W-:Y:S01]  /*0470*/  VIADD R11, R2.reuse, 0xffffffff ;  /* 0xffffffff020b7836 */ /* 0x040fe20000000000 */
[----:B------:R-:W-:Y:S02]  /*0480*/  @P1 IADD3 R11, PT, PT, R2, 0x1, RZ ;  /* 0x00000001020b1810 */ /* 0x000fe40007ffe0ff */
[----:B------:R-:W-:Y:S02]  /*0490*/  LOP3.LUT R4, R12, R15, RZ, 0x3c, !PT ;  /* 0x0000000f0c047212 */ /* 0x000fe400078e3cff */
[----:B------:R-:W-:Y:S01]  /*04a0*/  FSETP.GEU.AND P1, PT, R7, UR8, PT ;  /* 0x0000000807007c0b */ /* 0x000fe2000bf2e000 */
[C---:B------:R-:W-:Y:S02]  /*04b0*/  VIADD R7, R11.reuse, 0xffffffff ;  /* 0xffffffff0b077836 */ /* 0x040fe40000000000 */
[----:B------:R-:W-:Y:S02]  /*04c0*/  IMAD.IADD R2, R4, 0x1, R5 ;  /* 0x0000000104027824 */ /* 0x000fe400078e0205 */
[----:B------:R-:W-:-:S03]  /*04d0*/  @P0 VIADD R7, R11, 0x1 ;  /* 0x000000010b070836 */ /* 0x000fc60000000000 */
[----:B------:R-:W-:Y:S01]  /*04e0*/  I2FP.F32.U32 R2, R2 ;  /* 0x0000000200027245 */ /* 0x000fe20000201000 */
[----:B------:R-:W-:-:S03]  /*04f0*/  VIADD R11, R7, 0xffffffff ;  /* 0xffffffff070b7836 */ /* 0x000fc60000000000 */
[----:B------:R-:W-:Y:S01]  /*0500*/  FSETP.GEU.AND P0, PT, R2, UR8, PT ;  /* 0x0000000802007c0b */ /* 0x000fe2000bf0e000 */
[----:B------:R-:W-:Y:S02]  /*0510*/  @P1 VIADD R11, R7, 0x1 ;  /* 0x00000001070b1836 */ /* 0x000fe40000000000 */
[----:B------:R-:W-:Y:S01]  /*0520*/  IMAD.MOV.U32 R7, RZ, RZ, R5 ;  /* 0x000000ffff077224 */ /* 0x000fe200078e0005 */
[----:B------:R-:W-:Y:S01]  /*0530*/  IADD3 R5, PT, PT, R5, 0x161f14, RZ ;  /* 0x00161f1405057810 */ /* 0x000fe20007ffe0ff */
[----:B------:R-:W-:-:S08]  /*0540*/  VIADD R2, R11, 0xffffffff ;  /* 0xffffffff0b027836 */ /* 0x000fd00000000000 */
[----:B------:R-:W-:Y:S01]  /*0550*/  @P0 VIADD R2, R11, 0x1 ;  /* 0x000000010b020836 */ /* 0x000fe20000000000 */
[----:B------:R-:W-:Y:S06]  /*0560*/  BRA.U UP0, `(.L_x_2) ;  /* 0xfffffffd00387547 */ /* 0x000fec000b83ffff */
[----:B------:R-:W-:Y:S02]  /*0570*/  IMAD.MOV.U32 R5, RZ, RZ, R7 ;  /* 0x000000ffff057224 */ /* 0x000fe400078e0007 */
[----:B------:R-:W-:-:S07]  /*0580*/  IMAD.MOV.U32 R7, RZ, RZ, R6 ;  /* 0x000000ffff077224 */ /* 0x000fce00078e0006 */
.L_x_1:
[----:B------:R-:W-:-:S09]  /*0590*/  UISETP.NE.AND UP0, UPT, UR4, URZ, UPT ;  /* 0x000000ff0400728c */ /* 0x000fd2000bf05270 */
[----:B------:R-:W-:Y:S05]  /*05a0*/  BRA.U !UP0, `(.L_x_0) ;  /* 0x0000000108607547 */ /* 0x000fea000b800000 */
[----:B------:R-:W-:Y:S01]  /*05b0*/  VIADD R5, R5, 0x587c5 ;  /* 0x000587c505057836 */ /* 0x000fe20000000000 */
[----:B------:R-:W0:Y:S01]  /*05c0*/  LDCU UR8, c[0x0][0x394] ;  /* 0x00007280ff0877ac */ /* 0x000e220008000800 */
[----:B------:R-:W-:-:S12]  /*05d0*/  UIADD3 UR4, UPT, UPT, -UR4, URZ, URZ ;  /* 0x000000ff04047290 */ /* 0x000fd8000fffe1ff */
.L_x_3:
[----:B------:R-:W-:Y:S01]  /*05e0*/  SHF.R.U32.HI R6, RZ, 0x2, R9 ;  /* 0x00000002ff067819 */ /* 0x000fe20000011609 */
[----:B------:R-:W-:Y:S01]  /*05f0*/  IMAD.SHL.U32 R11, R4, 0x10, RZ ;  /* 0x00000010040b7824 */ /* 0x000fe200078e00ff */
[----:B------:R-:W-:Y:S02]  /*0600*/  UIADD3 UR4, UPT, UPT, UR4, 0x1, URZ ;  /* 0x0000000104047890 */ /* 0x000fe4000fffe0ff */
[----:B------:R-:W-:Y:S02]  /*0610*/  LOP3.LUT R6, R6, R9, RZ, 0x3c, !PT ;  /* 0x0000000906067212 */ /* 0x000fe400078e3cff */
[----:B------:R-:W-:-:S03]  /*0620*/  UISETP.NE.AND UP0, UPT, UR4, URZ, UPT ;  /* 0x000000ff0400728c */ /* 0x000fc6000bf05270 */
[----:B------:R-:W-:-:S05]  /*0630*/  IMAD.SHL.U32 R9, R6, 0x2, RZ ;  /* 0x0000000206097824 */ /* 0x000fca00078e00ff */
[----:B------:R-:W-:Y:S01]  /*0640*/  LOP3.LUT R9, R4, R11, R9, 0x96, !PT ;  /* 0x0000000b04097212 */ /* 0x000fe200078e9609 */
[----:B------:R-:W-:-:S03]  /*0650*/  VIADD R11, R2, 0xffffffff ;  /* 0xffffffff020b7836 */ /* 0x000fc60000000000 */
[----:B------:R-:W-:-:S05]  /*0660*/  LOP3.LUT R6, R9, R6, RZ, 0x3c, !PT ;  /* 0x0000000609067212 */ /* 0x000fca00078e3cff */
[----:B------:R-:W-:Y:S02]  /*0670*/  IMAD.IADD R9, R6, 0x1, R5 ;  /* 0x0000000106097824 */ /* 0x000fe400078e0205 */
[----:B------:R-:W-:-:S03]  /*0680*/  VIADD R5, R5, 0x587c5 ;  /* 0x000587c505057836 */ /* 0x000fc60000000000 */
[----:B------:R-:W-:-:S04]  /*0690*/  I2FP.F32.U32 R9, R9 ;  /* 0x0000000900097245 */ /* 0x000fc80000201000 */
[----:B0-----:R-:W-:Y:S01]  /*06a0*/  FSETP.GEU.AND P0, PT, R9, UR8, PT ;  /* 0x0000000809007c0b */ /* 0x001fe2000bf0e000 */
[----:B------:R-:W-:Y:S01]  /*06b0*/  IMAD.MOV.U32 R9, RZ, RZ, R8 ;  /* 0x000000ffff097224 */ /* 0x000fe200078e0008 */
[----:B------:R-:W-:Y:S01]  /*06c0*/  MOV R8, R10 ;  /* 0x0000000a00087202 */ /* 0x000fe20000000f00 */
[----:B------:R-:W-:Y:S02]  /*06d0*/  IMAD.MOV.U32 R10, RZ, RZ, R7 ;  /* 0x000000ffff0a7224 */ /* 0x000fe400078e0007 */
[----:B------:R-:W-:Y:S02]  /*06e0*/  IMAD.MOV.U32 R7, RZ, RZ, R4 ;  /* 0x000000ffff077224 */ /* 0x000fe400078e0004 */
[----:B------:R-:W-:-:S06]  /*06f0*/  IMAD.MOV.U32 R4, RZ, RZ, R6 ;  /* 0x000000ffff047224 */ /* 0x000fcc00078e0006 */
[----:B------:R-:W-:-:S04]  /*0700*/  @P0 VIADD R11, R2, 0x1 ;  /* 0x00000001020b0836 */ /* 0x000fc80000000000 */
[----:B------:R-:W-:Y:S01]  /*0710*/  IMAD.MOV.U32 R2, RZ, RZ, R11 ;  /* 0x000000ffff027224 */ /* 0x000fe200078e000b */
[----:B------:R-:W-:Y:S06]  /*0720*/  BRA.U UP0, `(.L_x_3) ;  /* 0xfffffffd00ac7547 */ /* 0x000fec000b83ffff */
.L_x_0:
[----:B------:R-:W0:Y:S02]  /*0730*/  LDCU.64 UR4, c[0x0][0x380] ;  /* 0x00007000ff0477ac */ /* 0x000e240008000a00 */
[----:B0-----:R-:W-:-:S04]  /*0740*/  LEA R4, P0, R0, UR4, 0x2 ;  /* 0x0000000400047c11 */ /* 0x001fc8000f8010ff */
[----:B------:R-:W-:-:S05]  /*0750*/  LEA.HI.X R5, R0, UR5, R3, 0x2, P0 ;  /* 0x0000000500057c11 */ /* 0x000fca00080f1403 */
[----:B------:R-:W-:Y:S01]  /*0760*/  STG.E desc[UR6][R4.64], R2 ;  /* 0x0000000204007986 */ /* 0x000fe2000c101906 */
[----:B------:R-:W-:Y:S05]  /*0770*/  EXIT ;  /* 0x000000000000794d */ /* 0x000fea0003800000 */
.L_x_4:
[----:B------:R-:W-:-:S00]  /*0780*/  BRA `(.L_x_4) ;  /* 0xfffffffc00fc7947 */ /* 0x000fc0000383ffff */
[----:B------:R-:W-:-:S00]  /*0790*/  NOP ;  /* 0x0000000000007918 */ /* 0x000fc00000000000 */
        /* <DEDUP_REMOVED lines=14> */
.L_x_5:


//--------------------- .nv.global.init           --------------------------
	.section	.nv.global.init,"aw",@progbits
	.align	4
.nv.global.init:
	.type		mrg32k3aM1SubSeq,@object
	.size		mrg32k3aM1SubSeq,(mrg32k3aM2SubSeq - mrg32k3aM1SubSeq)
mrg32k3aM1SubSeq:
        /*0000*/ 	.byte	0x0b, 0xcc, 0xee, 0x04, 0x73, 0x29, 0x8b, 0x6f, 0xf6, 0x53, 0x03, 0xf6, 0x23, 0xf6, 0xea, 0xda
        /* <DEDUP_REMOVED lines=125> */
	.type		mrg32k3aM2SubSeq,@object
	.size		mrg32k3aM2SubSeq,(mrg32k3aM1 - mrg32k3aM2SubSeq)
mrg32k3aM2SubSeq:
        /* <DEDUP_REMOVED lines=126> */
	.type		mrg32k3aM1,@object
	.size		mrg32k3aM1,(mrg32k3aM1Seq - mrg32k3aM1)
mrg32k3aM1:
        /* <DEDUP_REMOVED lines=144> */
	.type		mrg32k3aM1Seq,@object
	.size		mrg32k3aM1Seq,(mrg32k3aM2 - mrg32k3aM1Seq)
mrg32k3aM1Seq:
        /* <DEDUP_REMOVED lines=144> */
	.type		mrg32k3aM2,@object
	.size		mrg32k3aM2,(mrg32k3aM2Seq - mrg32k3aM2)
mrg32k3aM2:
        /* <DEDUP_REMOVED lines=144> */
	.type		mrg32k3aM2Seq,@object
	.size		mrg32k3aM2Seq,(precalc_xorwow_matrix - mrg32k3aM2Seq)
mrg32k3aM2Seq:
        /* <DEDUP_REMOVED lines=144> */
	.type		precalc_xorwow_matrix,@object
	.size		precalc_xorwow_matrix,(precalc_xorwow_offset_matrix - precalc_xorwow_matrix)
precalc_xorwow_matrix:
        /* <DEDUP_REMOVED lines=6400> */
	.type		precalc_xorwow_offset_matrix,@object
	.size		precalc_xorwow_offset_matrix,(.L_1 - precalc_xorwow_offset_matrix)
precalc_xorwow_offset_matrix:
        /* <DEDUP_REMOVED lines=6400> */
.L_1:


//--------------------- .nv.shared.reserved.0     --------------------------
	.section	.nv.shared.reserved.0,"aw",@nobits
	.weak		__nv_reservedSMEM_offset_0_alias
	.size		__nv_reservedSMEM_offset_0_alias, 0, 64
	.other		__nv_reservedSMEM_offset_0_alias,@"STO_CUDA_RESERVED_SHARED STV_DEFAULT"
__nv_reservedSMEM_offset_0_alias:
	.zero		0
	.zero		64


//--------------------- .nv.constant0._Z10randomWalkPiyif --------------------------
	.section	.nv.constant0._Z10randomWalkPiyif,"a",@progbits
	.sectionflags	@""
	.align	4
.nv.constant0._Z10randomWalkPiyif:
	.zero		920


//--------------------- SYMBOLS --------------------------

	.type		.nv.reservedSmem.offset0,@object
	.size		.nv.reservedSmem.offset0,0x4
